//
// Generated by NVIDIA NVVM Compiler
//
// Compiler Build ID: CL-36424714
// Cuda compilation tools, release 13.0, V13.0.88
// Based on NVVM 20.0.0
//

.version 9.0
.target sm_100
.address_size 64

	// .globl	_Z10cuda_hellov
.extern .func  (.param .b32 func_retval0) vprintf
(
	.param .b64 vprintf_param_0,
	.param .b64 vprintf_param_1
)
;
.global .align 1 .b8 $str[23] = {72, 101, 108, 108, 111, 32, 87, 111, 114, 108, 100, 32, 102, 114, 111, 109, 32, 71, 80, 85, 33, 10};

.visible .entry _Z10cuda_hellov()
{
	.reg .b32 	%r<3>;
	.reg .b64 	%rd<3>;

	mov.u64 	%rd1, $str;
	cvta.global.u64 	%rd2, %rd1;
	{ // callseq 0, 0
	.param .b64 param0;
	st.param.b64 	[param0], %rd2;
	.param .b64 param1;
	st.param.b64 	[param1], 0;
	.param .b32 retval0;
	call.uni (retval0), 
	vprintf, 
	(
	param0, 
	param1
	);
	ld.param.b32 	%r1, [retval0];
	} // callseq 0
	ret;

}
	// .globl	_Z10vector_addPfS_S_i
.visible .entry _Z10vector_addPfS_S_i(
	.param .u64 .ptr .align 1 _Z10vector_addPfS_S_i_param_0,
	.param .u64 .ptr .align 1 _Z10vector_addPfS_S_i_param_1,
	.param .u64 .ptr .align 1 _Z10vector_addPfS_S_i_param_2,
	.param .u32 _Z10vector_addPfS_S_i_param_3
)
{
	.reg .pred 	%p<10>;
	.reg .b32 	%r<23>;
	.reg .b32 	%f<88>;
	.reg .b64 	%rd<40>;

	ld.param.u64 	%rd22, [_Z10vector_addPfS_S_i_param_0];
	ld.param.u64 	%rd23, [_Z10vector_addPfS_S_i_param_1];
	ld.param.u64 	%rd24, [_Z10vector_addPfS_S_i_param_2];
	ld.param.u32 	%r16, [_Z10vector_addPfS_S_i_param_3];
	cvta.to.global.u64 	%rd1, %rd22;
	cvta.to.global.u64 	%rd2, %rd24;
	cvta.to.global.u64 	%rd3, %rd23;
	setp.lt.s32 	%p1, %r16, 1;
	@%p1 bra 	$L__BB1_13;
	and.b32  	%r1, %r16, 15;
	setp.lt.u32 	%p2, %r16, 16;
	mov.b32 	%r20, 0;
	@%p2 bra 	$L__BB1_4;
	and.b32  	%r20, %r16, 2147483632;
	neg.s32 	%r18, %r20;
	add.s64 	%rd36, %rd3, 32;
	add.s64 	%rd35, %rd2, 32;
	add.s64 	%rd34, %rd1, 32;
$L__BB1_3:
	.pragma "nounroll";
	ld.global.f32 	%f1, [%rd36+-32];
	ld.global.f32 	%f2, [%rd35+-32];
	add.f32 	%f3, %f1, %f2;
	st.global.f32 	[%rd34+-32], %f3;
	ld.global.f32 	%f4, [%rd36+-28];
	ld.global.f32 	%f5, [%rd35+-28];
	add.f32 	%f6, %f4, %f5;
	st.global.f32 	[%rd34+-28], %f6;
	ld.global.f32 	%f7, [%rd36+-24];
	ld.global.f32 	%f8, [%rd35+-24];
	add.f32 	%f9, %f7, %f8;
	st.global.f32 	[%rd34+-24], %f9;
	ld.global.f32 	%f10, [%rd36+-20];
	ld.global.f32 	%f11, [%rd35+-20];
	add.f32 	%f12, %f10, %f11;
	st.global.f32 	[%rd34+-20], %f12;
	ld.global.f32 	%f13, [%rd36+-16];
	ld.global.f32 	%f14, [%rd35+-16];
	add.f32 	%f15, %f13, %f14;
	st.global.f32 	[%rd34+-16], %f15;
	ld.global.f32 	%f16, [%rd36+-12];
	ld.global.f32 	%f17, [%rd35+-12];
	add.f32 	%f18, %f16, %f17;
	st.global.f32 	[%rd34+-12], %f18;
	ld.global.f32 	%f19, [%rd36+-8];
	ld.global.f32 	%f20, [%rd35+-8];
	add.f32 	%f21, %f19, %f20;
	st.global.f32 	[%rd34+-8], %f21;
	ld.global.f32 	%f22, [%rd36+-4];
	ld.global.f32 	%f23, [%rd35+-4];
	add.f32 	%f24, %f22, %f23;
	st.global.f32 	[%rd34+-4], %f24;
	ld.global.f32 	%f25, [%rd36];
	ld.global.f32 	%f26, [%rd35];
	add.f32 	%f27, %f25, %f26;
	st.global.f32 	[%rd34], %f27;
	ld.global.f32 	%f28, [%rd36+4];
	ld.global.f32 	%f29, [%rd35+4];
	add.f32 	%f30, %f28, %f29;
	st.global.f32 	[%rd34+4], %f30;
	ld.global.f32 	%f31, [%rd36+8];
	ld.global.f32 	%f32, [%rd35+8];
	add.f32 	%f33, %f31, %f32;
	st.global.f32 	[%rd34+8], %f33;
	ld.global.f32 	%f34, [%rd36+12];
	ld.global.f32 	%f35, [%rd35+12];
	add.f32 	%f36, %f34, %f35;
	st.global.f32 	[%rd34+12], %f36;
	ld.global.f32 	%f37, [%rd36+16];
	ld.global.f32 	%f38, [%rd35+16];
	add.f32 	%f39, %f37, %f38;
	st.global.f32 	[%rd34+16], %f39;
	ld.global.f32 	%f40, [%rd36+20];
	ld.global.f32 	%f41, [%rd35+20];
	add.f32 	%f42, %f40, %f41;
	st.global.f32 	[%rd34+20], %f42;
	ld.global.f32 	%f43, [%rd36+24];
	ld.global.f32 	%f44, [%rd35+24];
	add.f32 	%f45, %f43, %f44;
	st.global.f32 	[%rd34+24], %f45;
	ld.global.f32 	%f46, [%rd36+28];
	ld.global.f32 	%f47, [%rd35+28];
	add.f32 	%f48, %f46, %f47;
	st.global.f32 	[%rd34+28], %f48;
	add.s32 	%r18, %r18, 16;
	add.s64 	%rd36, %rd36, 64;
	add.s64 	%rd35, %rd35, 64;
	add.s64 	%rd34, %rd34, 64;
	setp.ne.s32 	%p3, %r18, 0;
	@%p3 bra 	$L__BB1_3;
$L__BB1_4:
	setp.eq.s32 	%p4, %r1, 0;
	@%p4 bra 	$L__BB1_13;
	and.b32  	%r7, %r16, 7;
	setp.lt.u32 	%p5, %r1, 8;
	@%p5 bra 	$L__BB1_7;
	mul.wide.u32 	%rd25, %r20, 4;
	add.s64 	%rd26, %rd3, %rd25;
	ld.global.f32 	%f49, [%rd26];
	add.s64 	%rd27, %rd2, %rd25;
	ld.global.f32 	%f50, [%rd27];
	add.f32 	%f51, %f49, %f50;
	add.s64 	%rd28, %rd1, %rd25;
	st.global.f32 	[%rd28], %f51;
	ld.global.f32 	%f52, [%rd26+4];
	ld.global.f32 	%f53, [%rd27+4];
	add.f32 	%f54, %f52, %f53;
	st.global.f32 	[%rd28+4], %f54;
	ld.global.f32 	%f55, [%rd26+8];
	ld.global.f32 	%f56, [%rd27+8];
	add.f32 	%f57, %f55, %f56;
	st.global.f32 	[%rd28+8], %f57;
	ld.global.f32 	%f58, [%rd26+12];
	ld.global.f32 	%f59, [%rd27+12];
	add.f32 	%f60, %f58, %f59;
	st.global.f32 	[%rd28+12], %f60;
	ld.global.f32 	%f61, [%rd26+16];
	ld.global.f32 	%f62, [%rd27+16];
	add.f32 	%f63, %f61, %f62;
	st.global.f32 	[%rd28+16], %f63;
	ld.global.f32 	%f64, [%rd26+20];
	ld.global.f32 	%f65, [%rd27+20];
	add.f32 	%f66, %f64, %f65;
	st.global.f32 	[%rd28+20], %f66;
	ld.global.f32 	%f67, [%rd26+24];
	ld.global.f32 	%f68, [%rd27+24];
	add.f32 	%f69, %f67, %f68;
	st.global.f32 	[%rd28+24], %f69;
	ld.global.f32 	%f70, [%rd26+28];
	ld.global.f32 	%f71, [%rd27+28];
	add.f32 	%f72, %f70, %f71;
	st.global.f32 	[%rd28+28], %f72;
	add.s32 	%r20, %r20, 8;
$L__BB1_7:
	setp.eq.s32 	%p6, %r7, 0;
	@%p6 bra 	$L__BB1_13;
	and.b32  	%r10, %r16, 3;
	setp.lt.u32 	%p7, %r7, 4;
	@%p7 bra 	$L__BB1_10;
	mul.wide.u32 	%rd29, %r20, 4;
	add.s64 	%rd30, %rd3, %rd29;
	ld.global.f32 	%f73, [%rd30];
	add.s64 	%rd31, %rd2, %rd29;
	ld.global.f32 	%f74, [%rd31];
	add.f32 	%f75, %f73, %f74;
	add.s64 	%rd32, %rd1, %rd29;
	st.global.f32 	[%rd32], %f75;
	ld.global.f32 	%f76, [%rd30+4];
	ld.global.f32 	%f77, [%rd31+4];
	add.f32 	%f78, %f76, %f77;
	st.global.f32 	[%rd32+4], %f78;
	ld.global.f32 	%f79, [%rd30+8];
	ld.global.f32 	%f80, [%rd31+8];
	add.f32 	%f81, %f79, %f80;
	st.global.f32 	[%rd32+8], %f81;
	ld.global.f32 	%f82, [%rd30+12];
	ld.global.f32 	%f83, [%rd31+12];
	add.f32 	%f84, %f82, %f83;
	st.global.f32 	[%rd32+12], %f84;
	add.s32 	%r20, %r20, 4;
$L__BB1_10:
	setp.eq.s32 	%p8, %r10, 0;
	@%p8 bra 	$L__BB1_13;
	mul.wide.u32 	%rd33, %r20, 4;
	add.s64 	%rd39, %rd1, %rd33;
	add.s64 	%rd38, %rd2, %rd33;
	add.s64 	%rd37, %rd3, %rd33;
	neg.s32 	%r22, %r10;
$L__BB1_12:
	.pragma "nounroll";
	ld.global.f32 	%f85, [%rd37];
	ld.global.f32 	%f86, [%rd38];
	add.f32 	%f87, %f85, %f86;
	st.global.f32 	[%rd39], %f87;
	add.s64 	%rd39, %rd39, 4;
	add.s64 	%rd38, %rd38, 4;
	add.s64 	%rd37, %rd37, 4;
	add.s32 	%r22, %r22, 1;
	setp.ne.s32 	%p9, %r22, 0;
	@%p9 bra 	$L__BB1_12;
$L__BB1_13:
	ret;

}
	// .globl	_Z14multiplicationPfS_S_i
.visible .entry _Z14multiplicationPfS_S_i(
	.param .u64 .ptr .align 1 _Z14multiplicationPfS_S_i_param_0,
	.param .u64 .ptr .align 1 _Z14multiplicationPfS_S_i_param_1,
	.param .u64 .ptr .align 1 _Z14multiplicationPfS_S_i_param_2,
	.param .u32 _Z14multiplicationPfS_S_i_param_3
)
{


	ret;

}


// ===== COMPILED SASS (sm_100) =====

	.target	sm_100

	.elftype	@"ET_EXEC"


//--------------------- .note.nv.tkinfo           --------------------------
	.section	.note.nv.tkinfo,"",@"SHT_NOTE"
	.sectionflags	@"SHF_NOTE_NV_TKINFO"
	.tkinfo
        /*0018*/ 	.word	0x00000002
        /*0030*/ 	.string	""
        /*0030*/ 	.string	"ptxas"
        /*0030*/ 	.string	"Cuda compilation tools, release 13.0, V13.0.88"
        /*0030*/ 	.string	"Build cuda_13.0.r13.0/compiler.36424714_0"
        /*0030*/ 	.string	"-arch sm_100 -m 64 "



//--------------------- .note.nv.cuinfo           --------------------------
	.section	.note.nv.cuinfo,"",@"SHT_NOTE"
	.sectionflags	@"SHF_NOTE_NV_CUINFO"
        /*0018*/ 	.short	0x0002
        /*001a*/ 	.short	0x0064
        /*001c*/ 	.short	0x0082
	.zero		2


//--------------------- .nv.info                  --------------------------
	.section	.nv.info,"",@"SHT_CUDA_INFO"
	.align	4


	//----- nvinfo : EIATTR_REGCOUNT
	.align		4
        /*0000*/ 	.byte	0x04, 0x2f
        /*0002*/ 	.short	(.L_2 - .L_1)
	.align		4
.L_1:
        /*0004*/ 	.word	index@(_Z10cuda_hellov)
        /*0008*/ 	.word	0x00000018


	//----- nvinfo : EIATTR_FRAME_SIZE
	.align		4
.L_2:
        /*000c*/ 	.byte	0x04, 0x11
        /*000e*/ 	.short	(.L_4 - .L_3)
	.align		4
.L_3:
        /*0010*/ 	.word	index@(_Z10cuda_hellov)
        /*0014*/ 	.word	0x00000000


	//----- nvinfo : EIATTR_REGCOUNT
	.align		4
.L_4:
        /*0018*/ 	.byte	0x04, 0x2f
        /*001a*/ 	.short	(.L_6 - .L_5)
	.align		4
.L_5:
        /*001c*/ 	.word	index@(_Z10vector_addPfS_S_i)
        /*0020*/ 	.word	0x00000014


	//----- nvinfo : EIATTR_FRAME_SIZE
	.align		4
.L_6:
        /*0024*/ 	.byte	0x04, 0x11
        /*0026*/ 	.short	(.L_8 - .L_7)
	.align		4
.L_7:
        /*0028*/ 	.word	index@(_Z10vector_addPfS_S_i)
        /*002c*/ 	.word	0x00000000


	//----- nvinfo : EIATTR_REGCOUNT
	.align		4
.L_8:
        /*0030*/ 	.byte	0x04, 0x2f
        /*0032*/ 	.short	(.L_10 - .L_9)
	.align		4
.L_9:
        /*0034*/ 	.word	index@(_Z14multiplicationPfS_S_i)
        /*0038*/ 	.word	0x00000004


	//----- nvinfo : EIATTR_FRAME_SIZE
	.align		4
.L_10:
        /*003c*/ 	.byte	0x04, 0x11
        /*003e*/ 	.short	(.L_12 - .L_11)
	.align		4
.L_11:
        /*0040*/ 	.word	index@(_Z14multiplicationPfS_S_i)
        /*0044*/ 	.word	0x00000000


	//----- nvinfo : EIATTR_MIN_STACK_SIZE
	.align		4
.L_12:
        /*0048*/ 	.byte	0x04, 0x12
        /*004a*/ 	.short	(.L_14 - .L_13)
	.align		4
.L_13:
        /*004c*/ 	.word	index@(_Z14multiplicationPfS_S_i)
        /*0050*/ 	.word	0x00000000


	//----- nvinfo : EIATTR_MIN_STACK_SIZE
	.align		4
.L_14:
        /*0054*/ 	.byte	0x04, 0x12
        /*0056*/ 	.short	(.L_16 - .L_15)
	.align		4
.L_15:
        /*0058*/ 	.word	index@(_Z10vector_addPfS_S_i)
        /*005c*/ 	.word	0x00000000


	//----- nvinfo : EIATTR_MIN_STACK_SIZE
	.align		4
.L_16:
        /*0060*/ 	.byte	0x04, 0x12
        /*0062*/ 	.short	(.L_18 - .L_17)
	.align		4
.L_17:
        /*0064*/ 	.word	index@(_Z10cuda_hellov)
        /*0068*/ 	.word	0x00000000
.L_18:


//--------------------- .nv.compat                --------------------------
	.section	.nv.compat,"",@"SHT_CUDA_COMPAT_INFO"
	.align	4
        /*0000*/ 	.byte	0x02, 0x09, 0x00, 0x00, 0x02, 0x02, 0x01, 0x00, 0x02, 0x05, 0x05, 0x00, 0x03, 0x07, 0x01, 0x01
        /*0010*/ 	.byte	0x02, 0x03, 0x00, 0x00, 0x02, 0x06, 0x01, 0x00, 0x04, 0x0b, 0x08, 0x00, 0x09, 0x00, 0x00, 0x00
        /*0020*/ 	.byte	0x00, 0x00, 0x00, 0x00


//--------------------- .nv.info._Z14multiplicationPfS_S_i --------------------------
	.section	.nv.info._Z14multiplicationPfS_S_i,"",@"SHT_CUDA_INFO"
	.sectionflags	@""
	.align	4


	//----- nvinfo : EIATTR_CUDA_API_VERSION
	.align		4
        /*0000*/ 	.byte	0x04, 0x37
        /*0002*/ 	.short	(.L_20 - .L_19)
.L_19:
        /*0004*/ 	.word	0x00000082


	//----- nvinfo : EIATTR_KPARAM_INFO
	.align		4
.L_20:
        /*0008*/ 	.byte	0x04, 0x17
        /*000a*/ 	.short	(.L_22 - .L_21)
.L_21:
        /*000c*/ 	.word	0x00000000
        /*0010*/ 	.short	0x0003
        /*0012*/ 	.short	0x0018
        /*0014*/ 	.byte	0x00, 0xf0, 0x11, 0x00


	//----- nvinfo : EIATTR_KPARAM_INFO
	.align		4
.L_22:
        /*0018*/ 	.byte	0x04, 0x17
        /*001a*/ 	.short	(.L_24 - .L_23)
.L_23:
        /*001c*/ 	.word	0x00000000
        /*0020*/ 	.short	0x0002
        /*0022*/ 	.short	0x0010
        /*0024*/ 	.byte	0x00, 0xf5, 0x21, 0x00


	//----- nvinfo : EIATTR_KPARAM_INFO
	.align		4
.L_24:
        /*0028*/ 	.byte	0x04, 0x17
        /*002a*/ 	.short	(.L_26 - .L_25)
.L_25:
        /*002c*/ 	.word	0x00000000
        /*0030*/ 	.short	0x0001
        /*0032*/ 	.short	0x0008
        /*0034*/ 	.byte	0x00, 0xf5, 0x21, 0x00


	//----- nvinfo : EIATTR_KPARAM_INFO
	.align		4
.L_26:
        /*0038*/ 	.byte	0x04, 0x17
        /*003a*/ 	.short	(.L_28 - .L_27)
.L_27:
        /*003c*/ 	.word	0x00000000
        /*0040*/ 	.short	0x0000
        /*0042*/ 	.short	0x0000
        /*0044*/ 	.byte	0x00, 0xf5, 0x21, 0x00


	//----- nvinfo : EIATTR_SPARSE_MMA_MASK
	.align		4
.L_28:
        /*0048*/ 	.byte	0x03, 0x50
        /*004a*/ 	.short	0x0000


	//----- nvinfo : EIATTR_MAXREG_COUNT
	.align		4
        /*004c*/ 	.byte	0x03, 0x1b
        /*004e*/ 	.short	0x00ff


	//----- nvinfo : EIATTR_MERCURY_ISA_VERSION
	.align		4
        /*0050*/ 	.byte	0x03, 0x5f
        /*0052*/ 	.short	0x0101


	//----- nvinfo : EIATTR_VRC_CTA_INIT_COUNT
	.align		4
        /*0054*/ 	.byte	0x02, 0x4a
	.zero		1
	.zero		1


	//----- nvinfo : EIATTR_EXIT_INSTR_OFFSETS
	.align		4
        /*0058*/ 	.byte	0x04, 0x1c
        /*005a*/ 	.short	(.L_30 - .L_29)


	//   ....[0]....
.L_29:
        /*005c*/ 	.word	0x00000010


	//----- nvinfo : EIATTR_CBANK_PARAM_SIZE
	.align		4
.L_30:
        /*0060*/ 	.byte	0x03, 0x19
        /*0062*/ 	.short	0x001c


	//----- nvinfo : EIATTR_PARAM_CBANK
	.align		4
        /*0064*/ 	.byte	0x04, 0x0a
        /*0066*/ 	.short	(.L_32 - .L_31)
	.align		4
.L_31:
        /*0068*/ 	.word	index@(.nv.constant0._Z14multiplicationPfS_S_i)
        /*006c*/ 	.short	0x0380
        /*006e*/ 	.short	0x001c


	//----- nvinfo : EIATTR_SW_WAR
	.align		4
.L_32:
        /*0070*/ 	.byte	0x04, 0x36
        /*0072*/ 	.short	(.L_34 - .L_33)
.L_33:
        /*0074*/ 	.word	0x00000008
.L_34:


//--------------------- .nv.info._Z10vector_addPfS_S_i --------------------------
	.section	.nv.info._Z10vector_addPfS_S_i,"",@"SHT_CUDA_INFO"
	.sectionflags	@""
	.align	4


	//----- nvinfo : EIATTR_CUDA_API_VERSION
	.align		4
        /*0000*/ 	.byte	0x04, 0x37
        /*0002*/ 	.short	(.L_36 - .L_35)
.L_35:
        /*0004*/ 	.word	0x00000082


	//----- nvinfo : EIATTR_KPARAM_INFO
	.align		4
.L_36:
        /*0008*/ 	.byte	0x04, 0x17
        /*000a*/ 	.short	(.L_38 - .L_37)
.L_37:
        /*000c*/ 	.word	0x00000000
        /*0010*/ 	.short	0x0003
        /*0012*/ 	.short	0x0018
        /*0014*/ 	.byte	0x00, 0xf0, 0x11, 0x00


	//----- nvinfo : EIATTR_KPARAM_INFO
	.align		4
.L_38:
        /*0018*/ 	.byte	0x04, 0x17
        /*001a*/ 	.short	(.L_40 - .L_39)
.L_39:
        /*001c*/ 	.word	0x00000000
        /*0020*/ 	.short	0x0002
        /*0022*/ 	.short	0x0010
        /*0024*/ 	.byte	0x00, 0xf5, 0x21, 0x00


	//----- nvinfo : EIATTR_KPARAM_INFO
	.align		4
.L_40:
        /*0028*/ 	.byte	0x04, 0x17
        /*002a*/ 	.short	(.L_42 - .L_41)
.L_41:
        /*002c*/ 	.word	0x00000000
        /*0030*/ 	.short	0x0001
        /*0032*/ 	.short	0x0008
        /*0034*/ 	.byte	0x00, 0xf5, 0x21, 0x00


	//----- nvinfo : EIATTR_KPARAM_INFO
	.align		4
.L_42:
        /*0038*/ 	.byte	0x04, 0x17
        /*003a*/ 	.short	(.L_44 - .L_43)
.L_43:
        /*003c*/ 	.word	0x00000000
        /*0040*/ 	.short	0x0000
        /*0042*/ 	.short	0x0000
        /*0044*/ 	.byte	0x00, 0xf5, 0x21, 0x00


	//----- nvinfo : EIATTR_SPARSE_MMA_MASK
	.align		4
.L_44:
        /*0048*/ 	.byte	0x03, 0x50
        /*004a*/ 	.short	0x0000


	//----- nvinfo : EIATTR_MAXREG_COUNT
	.align		4
        /*004c*/ 	.byte	0x03, 0x1b
        /*004e*/ 	.short	0x00ff


	//----- nvinfo : EIATTR_MERCURY_ISA_VERSION
	.align		4
        /*0050*/ 	.byte	0x03, 0x5f
        /*0052*/ 	.short	0x0101


	//----- nvinfo : EIATTR_VRC_CTA_INIT_COUNT
	.align		4
        /*0054*/ 	.byte	0x02, 0x4a
	.zero		1
	.zero		1


	//----- nvinfo : EIATTR_EXIT_INSTR_OFFSETS
	.align		4
        /*0058*/ 	.byte	0x04, 0x1c
        /*005a*/ 	.short	(.L_46 - .L_45)


	//   ....[0]....
.L_45:
        /*005c*/ 	.word	0x00000030


	//   ....[1]....
        /*0060*/ 	.word	0x00000680


	//   ....[2]....
        /*0064*/ 	.word	0x00000940


	//   ....[3]....
        /*0068*/ 	.word	0x00000b00


	//   ....[4]....
        /*006c*/ 	.word	0x00000ce0


	//----- nvinfo : EIATTR_CBANK_PARAM_SIZE
	.align		4
.L_46:
        /*0070*/ 	.byte	0x03, 0x19
        /*0072*/ 	.short	0x001c


	//----- nvinfo : EIATTR_PARAM_CBANK
	.align		4
        /*0074*/ 	.byte	0x04, 0x0a
        /*0076*/ 	.short	(.L_48 - .L_47)
	.align		4
.L_47:
        /*0078*/ 	.word	index@(.nv.constant0._Z10vector_addPfS_S_i)
        /*007c*/ 	.short	0x0380
        /*007e*/ 	.short	0x001c


	//----- nvinfo : EIATTR_SW_WAR
	.align		4
.L_48:
        /*0080*/ 	.byte	0x04, 0x36
        /*0082*/ 	.short	(.L_50 - .L_49)
.L_49:
        /*0084*/ 	.word	0x00000008
.L_50:


//--------------------- .nv.info._Z10cuda_hellov  --------------------------
	.section	.nv.info._Z10cuda_hellov,"",@"SHT_CUDA_INFO"
	.sectionflags	@""
	.align	4


	//----- nvinfo : EIATTR_CUDA_API_VERSION
	.align		4
        /*0000*/ 	.byte	0x04, 0x37
        /*0002*/ 	.short	(.L_52 - .L_51)
.L_51:
        /*0004*/ 	.word	0x00000082


	//----- nvinfo : EIATTR_SPARSE_MMA_MASK
	.align		4
.L_52:
        /*0008*/ 	.byte	0x03, 0x50
        /*000a*/ 	.short	0x0000


	//----- nvinfo : EIATTR_MAXREG_COUNT
	.align		4
        /*000c*/ 	.byte	0x03, 0x1b
        /*000e*/ 	.short	0x00ff


	//----- nvinfo : EIATTR_EXTERNS
	.align		4
        /*0010*/ 	.byte	0x04, 0x0f
        /*0012*/ 	.short	(.L_54 - .L_53)


	//   ....[0]....
	.align		4
.L_53:
        /*0014*/ 	.word	index@(vprintf)


	//----- nvinfo : EIATTR_MERCURY_ISA_VERSION
	.align		4
.L_54:
        /*0018*/ 	.byte	0x03, 0x5f
        /*001a*/ 	.short	0x0101


	//----- nvinfo : EIATTR_VRC_CTA_INIT_COUNT
	.align		4
        /*001c*/ 	.byte	0x02, 0x4a
	.zero		1
	.zero		1


	//----- nvinfo : EIATTR_SYSCALL_OFFSETS
	.align		4
        /*0020*/ 	.byte	0x04, 0x46
        /*0022*/ 	.short	(.L_56 - .L_55)


	//   ....[0]....
.L_55:
        /*0024*/ 	.word	0x00000080


	//----- nvinfo : EIATTR_EXIT_INSTR_OFFSETS
	.align		4
.L_56:
        /*0028*/ 	.byte	0x04, 0x1c
        /*002a*/ 	.short	(.L_58 - .L_57)


	//   ....[0]....
.L_57:
        /*002c*/ 	.word	0x00000090


	//----- nvinfo : EIATTR_SW_WAR
	.align		4
.L_58:
        /*0030*/ 	.byte	0x04, 0x36
        /*0032*/ 	.short	(.L_60 - .L_59)
.L_59:
        /*0034*/ 	.word	0x00000008
.L_60:


//--------------------- .nv.callgraph             --------------------------
	.section	.nv.callgraph,"",@"SHT_CUDA_CALLGRAPH"
	.align	4
	.sectionentsize	8
	.align		4
        /*0000*/ 	.word	0x00000000
	.align		4
        /*0004*/ 	.word	0xffffffff
	.align		4
        /*0008*/ 	.word	index@(_Z10cuda_hellov)
	.align		4
        /*000c*/ 	.word	index@(vprintf)
	.align		4
        /*0010*/ 	.word	0x00000000
	.align		4
        /*0014*/ 	.word	0xfffffffe
	.align		4
        /*0018*/ 	.word	0x00000000
	.align		4
        /*001c*/ 	.word	0xfffffffd
	.align		4
        /*0020*/ 	.word	0x00000000
	.align		4
        /*0024*/ 	.word	0xfffffffc


//--------------------- .nv.constant4             --------------------------
	.section	.nv.constant4,"a",@progbits
	.align	8
	.align		8
.nv.constant4:
        /*0000*/ 	.dword	$str
	.align		8
        /*0008*/ 	.dword	vprintf


//--------------------- .text._Z14multiplicationPfS_S_i --------------------------
	.section	.text._Z14multiplicationPfS_S_i,"ax",@progbits
	.align	128
        .global         _Z14multiplicationPfS_S_i
        .type           _Z14multiplicationPfS_S_i,@function
        .size           _Z14multiplicationPfS_S_i,(.L_x_9 - _Z14multiplicationPfS_S_i)
        .other          _Z14multiplicationPfS_S_i,@"STO_CUDA_ENTRY STV_DEFAULT"
_Z14multiplicationPfS_S_i:
.text._Z14multiplicationPfS_S_i:
[----:B------:R-:W-:Y:S01]  /*0000*/  LDC R1, c[0x0][0x37c] ;  /* 0x0000df00ff017b82 */ /* 0x000fe20000000800 */
[----:B------:R-:W-:Y:S05]  /*0010*/  EXIT ;  /* 0x000000000000794d */ /* 0x000fea0003800000 */
.L_x_0:
[----:B------:R-:W-:-:S00]  /*0020*/  BRA `(.L_x_0) ;  /* 0xfffffffc00fc7947 */ /* 0x000fc0000383ffff */
[----:B------:R-:W-:-:S00]  /*0030*/  NOP ;  /* 0x0000000000007918 */ /* 0x000fc00000000000 */
        /* <DEDUP_REMOVED lines=12> */
.L_x_9:


//--------------------- .text._Z10vector_addPfS_S_i --------------------------
	.section	.text._Z10vector_addPfS_S_i,"ax",@progbits
	.align	128
        .global         _Z10vector_addPfS_S_i
        .type           _Z10vector_addPfS_S_i,@function
        .size           _Z10vector_addPfS_S_i,(.L_x_10 - _Z10vector_addPfS_S_i)
        .other          _Z10vector_addPfS_S_i,@"STO_CUDA_ENTRY STV_DEFAULT"
_Z10vector_addPfS_S_i:
.text._Z10vector_addPfS_S_i:
[----:B------:R-:W-:Y:S08]  /*0000*/  LDC R1, c[0x0][0x37c] ;  /* 0x0000df00ff017b82 */ /* 0x000ff00000000800 */
[----:B------:R-:W0:Y:S02]  /*0010*/  LDC R2, c[0x0][0x398] ;  /* 0x0000e600ff027b82 */ /* 0x000e240000000800 */
[----:B0-----:R-:W-:-:S13]  /*0020*/  ISETP.GE.AND P0, PT, R2, 0x1, PT ;  /* 0x000000010200780c */ /* 0x001fda0003f06270 */
[----:B------:R-:W-:Y:S05]  /*0030*/  @!P0 EXIT ;  /* 0x000000000000894d */ /* 0x000fea0003800000 */
[C---:B------:R-:W-:Y:S01]  /*0040*/  ISETP.GE.U32.AND P1, PT, R2.reuse, 0x10, PT ;  /* 0x000000100200780c */ /* 0x040fe20003f26070 */
[----:B------:R-:W0:Y:S01]  /*0050*/  LDCU.64 UR10, c[0x0][0x358] ;  /* 0x00006b00ff0a77ac */ /* 0x000e220008000a00 */
[----:B------:R-:W-:Y:S01]  /*0060*/  LOP3.LUT R12, R2, 0xf, RZ, 0xc0, !PT ;  /* 0x0000000f020c7812 */ /* 0x000fe200078ec0ff */
[----:B------:R-:W-:-:S03]  /*0070*/  HFMA2 R0, -RZ, RZ, 0, 0 ;  /* 0x00000000ff007431 */ /* 0x000fc600000001ff */
[----:B------:R-:W-:-:S07]  /*0080*/  ISETP.NE.AND P0, PT, R12, RZ, PT ;  /* 0x000000ff0c00720c */ /* 0x000fce0003f05270 */
[----:B------:R-:W-:Y:S06]  /*0090*/  @!P1 BRA `(.L_x_1) ;  /* 0x0000000400789947 */ /* 0x000fec0003800000 */
[----:B------:R-:W1:Y:S01]  /*00a0*/  LDCU.128 UR12, c[0x0][0x380] ;  /* 0x00007000ff0c77ac */ /* 0x000e620008000c00 */
[----:B------:R-:W-:Y:S01]  /*00b0*/  LOP3.LUT R0, R2, 0x7ffffff0, RZ, 0xc0, !PT ;  /* 0x7ffffff002007812 */ /* 0x000fe200078ec0ff */
[----:B------:R-:W2:Y:S03]  /*00c0*/  LDCU.64 UR6, c[0x0][0x390] ;  /* 0x00007200ff0677ac */ /* 0x000ea60008000a00 */
[----:B------:R-:W-:Y:S01]  /*00d0*/  IADD3 R3, PT, PT, -R0, RZ, RZ ;  /* 0x000000ff00037210 */ /* 0x000fe20007ffe1ff */
[----:B-1----:R-:W-:Y:S02]  /*00e0*/  UIADD3 UR8, UP0, UPT, UR14, 0x20, URZ ;  /* 0x000000200e087890 */ /* 0x002fe4000ff1e0ff */
[----:B------:R-:W-:Y:S02]  /*00f0*/  UIADD3 UR4, UP2, UPT, UR12, 0x20, URZ ;  /* 0x000000200c047890 */ /* 0x000fe4000ff5e0ff */
[----:B--2---:R-:W-:-:S02]  /*0100*/  UIADD3 UR6, UP1, UPT, UR6, 0x20, URZ ;  /* 0x0000002006067890 */ /* 0x004fc4000ff3e0ff */
[----:B------:R-:W-:Y:S01]  /*0110*/  UIADD3.X UR9, UPT, UPT, URZ, UR15, URZ, UP0, !UPT ;  /* 0x0000000fff097290 */ /* 0x000fe200087fe4ff */
[----:B------:R-:W-:Y:S01]  /*0120*/  MOV R16, UR8 ;  /* 0x0000000800107c02 */ /* 0x000fe20008000f00 */
[----:B------:R-:W-:Y:S01]  /*0130*/  UIADD3.X UR5, UPT, UPT, URZ, UR13, URZ, UP2, !UPT ;  /* 0x0000000dff057290 */ /* 0x000fe200097fe4ff */
[----:B------:R-:W-:Y:S01]  /*0140*/  MOV R10, UR4 ;  /* 0x00000004000a7c02 */ /* 0x000fe20008000f00 */
[----:B------:R-:W-:Y:S01]  /*0150*/  UIADD3.X UR7, UPT, UPT, URZ, UR7, URZ, UP1, !UPT ;  /* 0x00000007ff077290 */ /* 0x000fe20008ffe4ff */
[----:B------:R-:W-:Y:S01]  /*0160*/  IMAD.U32 R11, RZ, RZ, UR6 ;  /* 0x00000006ff0b7e24 */ /* 0x000fe2000f8e00ff */
[----:B------:R-:W-:Y:S02]  /*0170*/  MOV R5, UR9 ;  /* 0x0000000900057c02 */ /* 0x000fe40008000f00 */
[----:B------:R-:W-:Y:S02]  /*0180*/  IMAD.U32 R13, RZ, RZ, UR5 ;  /* 0x00000005ff0d7e24 */ /* 0x000fe4000f8e00ff */
[----:B------:R-:W-:-:S07]  /*0190*/  MOV R14, UR7 ;  /* 0x00000007000e7c02 */ /* 0x000fce0008000f00 */
.L_x_2:
[----:B------:R-:W-:Y:S02]  /*01a0*/  MOV R4, R16 ;  /* 0x0000001000047202 */ /* 0x000fe40000000f00 */
[----:B------:R-:W-:Y:S02]  /*01b0*/  MOV R6, R11 ;  /* 0x0000000b00067202 */ /* 0x000fe40000000f00 */
[----:B------:R-:W-:Y:S01]  /*01c0*/  MOV R7, R14 ;  /* 0x0000000e00077202 */ /* 0x000fe20000000f00 */
[----:B0-2---:R-:W2:Y:S04]  /*01d0*/  LDG.E R8, desc[UR10][R4.64+-0x20] ;  /* 0xffffe00a04087981 */ /* 0x005ea8000c1e1900 */
[----:B------:R-:W2:Y:S02]  /*01e0*/  LDG.E R9, desc[UR10][R6.64+-0x20] ;  /* 0xffffe00a06097981 */ /* 0x000ea4000c1e1900 */
[----:B--2---:R-:W-:Y:S01]  /*01f0*/  FADD R11, R8, R9 ;  /* 0x00000009080b7221 */ /* 0x004fe20000000000 */
[----:B------:R-:W-:Y:S01]  /*0200*/  IMAD.MOV.U32 R8, RZ, RZ, R10 ;  /* 0x000000ffff087224 */ /* 0x000fe200078e000a */
[----:B------:R-:W-:-:S05]  /*0210*/  MOV R9, R13 ;  /* 0x0000000d00097202 */ /* 0x000fca0000000f00 */
[----:B------:R0:W-:Y:S04]  /*0220*/  STG.E desc[UR10][R8.64+-0x20], R11 ;  /* 0xffffe00b08007986 */ /* 0x0001e8000c10190a */
[----:B------:R-:W2:Y:S04]  /*0230*/  LDG.E R10, desc[UR10][R4.64+-0x1c] ;  /* 0xffffe40a040a7981 */ /* 0x000ea8000c1e1900 */
[----:B------:R-:W2:Y:S02]  /*0240*/  LDG.E R13, desc[UR10][R6.64+-0x1c] ;  /* 0xffffe40a060d7981 */ /* 0x000ea4000c1e1900 */
[----:B--2---:R-:W-:-:S05]  /*0250*/  FADD R13, R10, R13 ;  /* 0x0000000d0a0d7221 */ /* 0x004fca0000000000 */
[----:B------:R1:W-:Y:S04]  /*0260*/  STG.E desc[UR10][R8.64+-0x1c], R13 ;  /* 0xffffe40d08007986 */ /* 0x0003e8000c10190a */
[----:B------:R-:W2:Y:S04]  /*0270*/  LDG.E R10, desc[UR10][R4.64+-0x18] ;  /* 0xffffe80a040a7981 */ /* 0x000ea8000c1e1900 */
[----:B------:R-:W2:Y:S02]  /*0280*/  LDG.E R15, desc[UR10][R6.64+-0x18] ;  /* 0xffffe80a060f7981 */ /* 0x000ea4000c1e1900 */
[----:B--2---:R-:W-:-:S05]  /*0290*/  FADD R15, R10, R15 ;  /* 0x0000000f0a0f7221 */ /* 0x004fca0000000000 */
[----:B------:R2:W-:Y:S04]  /*02a0*/  STG.E desc[UR10][R8.64+-0x18], R15 ;  /* 0xffffe80f08007986 */ /* 0x0005e8000c10190a */
[----:B------:R-:W3:Y:S04]  /*02b0*/  LDG.E R10, desc[UR10][R4.64+-0x14] ;  /* 0xffffec0a040a7981 */ /* 0x000ee8000c1e1900 */
[----:B------:R-:W3:Y:S02]  /*02c0*/  LDG.E R17, desc[UR10][R6.64+-0x14] ;  /* 0xffffec0a06117981 */ /* 0x000ee4000c1e1900 */
[----:B---3--:R-:W-:-:S05]  /*02d0*/  FADD R17, R10, R17 ;  /* 0x000000110a117221 */ /* 0x008fca0000000000 */
[----:B------:R3:W-:Y:S04]  /*02e0*/  STG.E desc[UR10][R8.64+-0x14], R17 ;  /* 0xffffec1108007986 */ /* 0x0007e8000c10190a */
[----:B------:R-:W4:Y:S04]  /*02f0*/  LDG.E R10, desc[UR10][R4.64+-0x10] ;  /* 0xfffff00a040a7981 */ /* 0x000f28000c1e1900 */
[----:B0-----:R-:W4:Y:S02]  /*0300*/  LDG.E R11, desc[UR10][R6.64+-0x10] ;  /* 0xfffff00a060b7981 */ /* 0x001f24000c1e1900 */
[----:B----4-:R-:W-:-:S05]  /*0310*/  FADD R11, R10, R11 ;  /* 0x0000000b0a0b7221 */ /* 0x010fca0000000000 */
[----:B------:R0:W-:Y:S04]  /*0320*/  STG.E desc[UR10][R8.64+-0x10], R11 ;  /* 0xfffff00b08007986 */ /* 0x0001e8000c10190a */
[----:B------:R-:W4:Y:S04]  /*0330*/  LDG.E R10, desc[UR10][R4.64+-0xc] ;  /* 0xfffff40a040a7981 */ /* 0x000f28000c1e1900 */
[----:B-1----:R-:W4:Y:S02]  /*0340*/  LDG.E R13, desc[UR10][R6.64+-0xc] ;  /* 0xfffff40a060d7981 */ /* 0x002f24000c1e1900 */
[----:B----4-:R-:W-:-:S05]  /*0350*/  FADD R13, R10, R13 ;  /* 0x0000000d0a0d7221 */ /* 0x010fca0000000000 */
[----:B------:R1:W-:Y:S04]  /*0360*/  STG.E desc[UR10][R8.64+-0xc], R13 ;  /* 0xfffff40d08007986 */ /* 0x0003e8000c10190a */
[----:B------:R-:W4:Y:S04]  /*0370*/  LDG.E R10, desc[UR10][R4.64+-0x8] ;  /* 0xfffff80a040a7981 */ /* 0x000f28000c1e1900 */
[----:B--2---:R-:W4:Y:S02]  /*0380*/  LDG.E R15, desc[UR10][R6.64+-0x8] ;  /* 0xfffff80a060f7981 */ /* 0x004f24000c1e1900 */
[----:B----4-:R-:W-:-:S05]  /*0390*/  FADD R15, R10, R15 ;  /* 0x0000000f0a0f7221 */ /* 0x010fca0000000000 */
[----:B------:R2:W-:Y:S04]  /*03a0*/  STG.E desc[UR10][R8.64+-0x8], R15 ;  /* 0xfffff80f08007986 */ /* 0x0005e8000c10190a */
[----:B------:R-:W4:Y:S04]  /*03b0*/  LDG.E R10, desc[UR10][R4.64+-0x4] ;  /* 0xfffffc0a040a7981 */ /* 0x000f28000c1e1900 */
[----:B---3--:R-:W4:Y:S02]  /*03c0*/  LDG.E R17, desc[UR10][R6.64+-0x4] ;  /* 0xfffffc0a06117981 */ /* 0x008f24000c1e1900 */
[----:B----4-:R-:W-:-:S05]  /*03d0*/  FADD R17, R10, R17 ;  /* 0x000000110a117221 */ /* 0x010fca0000000000 */
        /* <DEDUP_REMOVED lines=26> */
[----:B--2---:R-:W4:Y:S01]  /*0580*/  LDG.E R15, desc[UR10][R6.64+0x18] ;  /* 0x0000180a060f7981 */ /* 0x004f22000c1e1900 */
[----:B------:R-:W-:Y:S01]  /*0590*/  IADD3 R3, PT, PT, R3, 0x10, RZ ;  /* 0x0000001003037810 */ /* 0x000fe20007ffe0ff */
[----:B----4-:R-:W-:-:S05]  /*05a0*/  FADD R15, R10, R15 ;  /* 0x0000000f0a0f7221 */ /* 0x010fca0000000000 */
[----:B------:R2:W-:Y:S04]  /*05b0*/  STG.E desc[UR10][R8.64+0x18], R15 ;  /* 0x0000180f08007986 */ /* 0x0005e8000c10190a */
[----:B------:R4:W5:Y:S04]  /*05c0*/  LDG.E R10, desc[UR10][R4.64+0x1c] ;  /* 0x00001c0a040a7981 */ /* 0x000968000c1e1900 */
[----:B---3--:R-:W5:Y:S01]  /*05d0*/  LDG.E R17, desc[UR10][R6.64+0x1c] ;  /* 0x00001c0a06117981 */ /* 0x008f62000c1e1900 */
[----:B------:R-:W-:Y:S02]  /*05e0*/  ISETP.NE.AND P1, PT, R3, RZ, PT ;  /* 0x000000ff0300720c */ /* 0x000fe40003f25270 */
[----:B0-----:R-:W-:-:S02]  /*05f0*/  IADD3 R11, P3, PT, R6, 0x40, RZ ;  /* 0x00000040060b7810 */ /* 0x001fc40007f7e0ff */
[----:B------:R-:W-:-:S03]  /*0600*/  IADD3 R16, P2, PT, R4, 0x40, RZ ;  /* 0x0000004004107810 */ /* 0x000fc60007f5e0ff */
[----:B------:R-:W-:Y:S01]  /*0610*/  IMAD.X R14, RZ, RZ, R7, P3 ;  /* 0x000000ffff0e7224 */ /* 0x000fe200018e0607 */
[----:B----4-:R-:W-:Y:S01]  /*0620*/  IADD3.X R5, PT, PT, RZ, R5, RZ, P2, !PT ;  /* 0x00000005ff057210 */ /* 0x010fe200017fe4ff */
[----:B-----5:R-:W-:Y:S01]  /*0630*/  FADD R17, R10, R17 ;  /* 0x000000110a117221 */ /* 0x020fe20000000000 */
[----:B------:R-:W-:-:S04]  /*0640*/  IADD3 R10, P4, PT, R8, 0x40, RZ ;  /* 0x00000040080a7810 */ /* 0x000fc80007f9e0ff */
[----:B------:R2:W-:Y:S01]  /*0650*/  STG.E desc[UR10][R8.64+0x1c], R17 ;  /* 0x00001c1108007986 */ /* 0x0005e2000c10190a */
[----:B-1----:R-:W-:Y:S01]  /*0660*/  IADD3.X R13, PT, PT, RZ, R9, RZ, P4, !PT ;  /* 0x00000009ff0d7210 */ /* 0x002fe200027fe4ff */
[----:B------:R-:W-:Y:S07]  /*0670*/  @P1 BRA `(.L_x_2) ;  /* 0xfffffff800c81947 */ /* 0x000fee000383ffff */
.L_x_1:
[----:B0-----:R-:W-:Y:S05]  /*0680*/  @!P0 EXIT ;  /* 0x000000000000894d */ /* 0x001fea0003800000 */
[----:B------:R-:W-:Y:S02]  /*0690*/  ISETP.GE.U32.AND P0, PT, R12, 0x8, PT ;  /* 0x000000080c00780c */ /* 0x000fe40003f06070 */
[----:B------:R-:W-:-:S04]  /*06a0*/  LOP3.LUT R14, R2, 0x7, RZ, 0xc0, !PT ;  /* 0x00000007020e7812 */ /* 0x000fc800078ec0ff */
[----:B------:R-:W-:-:S07]  /*06b0*/  ISETP.NE.AND P1, PT, R14, RZ, PT ;  /* 0x000000ff0e00720c */ /* 0x000fce0003f25270 */
[----:B------:R-:W-:Y:S06]  /*06c0*/  @!P0 BRA `(.L_x_3) ;  /* 0x00000000009c8947 */ /* 0x000fec0003800000 */
[----:B------:R-:W0:Y:S08]  /*06d0*/  LDC.64 R4, c[0x0][0x388] ;  /* 0x0000e200ff047b82 */ /* 0x000e300000000a00 */
[----:B------:R-:W1:Y:S08]  /*06e0*/  LDC.64 R6, c[0x0][0x390] ;  /* 0x0000e400ff067b82 */ /* 0x000e700000000a00 */
[----:B--2---:R-:W2:Y:S01]  /*06f0*/  LDC.64 R8, c[0x0][0x380] ;  /* 0x0000e000ff087b82 */ /* 0x004ea20000000a00 */
[----:B0-----:R-:W-:-:S05]  /*0700*/  IMAD.WIDE.U32 R4, R0, 0x4, R4 ;  /* 0x0000000400047825 */ /* 0x001fca00078e0004 */
[----:B------:R-:W3:Y:S01]  /*0710*/  LDG.E R3, desc[UR10][R4.64] ;  /* 0x0000000a04037981 */ /* 0x000ee2000c1e1900 */
[----:B-1----:R-:W-:-:S05]  /*0720*/  IMAD.WIDE.U32 R6, R0, 0x4, R6 ;  /* 0x0000000400067825 */ /* 0x002fca00078e0006 */
[----:B------:R-:W3:Y:S01]  /*0730*/  LDG.E R10, desc[UR10][R6.64] ;  /* 0x0000000a060a7981 */ /* 0x000ee2000c1e1900 */
[----:B--2---:R-:W-:-:S04]  /*0740*/  IMAD.WIDE.U32 R8, R0, 0x4, R8 ;  /* 0x0000000400087825 */ /* 0x004fc800078e0008 */
[----:B---3--:R-:W-:-:S05]  /*0750*/  FADD R3, R3, R10 ;  /* 0x0000000a03037221 */ /* 0x008fca0000000000 */
        /* <DEDUP_REMOVED lines=13> */
[----:B0-----:R-:W4:Y:S04]  /*0830*/  LDG.E R3, desc[UR10][R4.64+0x10] ;  /* 0x0000100a04037981 */ /* 0x001f28000c1e1900 */
[----:B------:R-:W4:Y:S02]  /*0840*/  LDG.E R10, desc[UR10][R6.64+0x10] ;  /* 0x0000100a060a7981 */ /* 0x000f24000c1e1900 */
        /* <DEDUP_REMOVED lines=10> */
[----:B------:R-:W2:Y:S04]  /*08f0*/  LDG.E R10, desc[UR10][R4.64+0x1c] ;  /* 0x00001c0a040a7981 */ /* 0x000ea8000c1e1900 */
[----:B---3--:R-:W2:Y:S01]  /*0900*/  LDG.E R15, desc[UR10][R6.64+0x1c] ;  /* 0x00001c0a060f7981 */ /* 0x008ea2000c1e1900 */
[----:B------:R-:W-:Y:S01]  /*0910*/  IADD3 R0, PT, PT, R0, 0x8, RZ ;  /* 0x0000000800007810 */ /* 0x000fe20007ffe0ff */
[----:B--2---:R-:W-:-:S05]  /*0920*/  FADD R15, R10, R15 ;  /* 0x0000000f0a0f7221 */ /* 0x004fca0000000000 */
[----:B------:R0:W-:Y:S02]  /*0930*/  STG.E desc[UR10][R8.64+0x1c], R15 ;  /* 0x00001c0f08007986 */ /* 0x0001e4000c10190a */
.L_x_3:
[----:B------:R-:W-:Y:S05]  /*0940*/  @!P1 EXIT ;  /* 0x000000000000994d */ /* 0x000fea0003800000 */
[----:B------:R-:W-:Y:S02]  /*0950*/  ISETP.GE.U32.AND P0, PT, R14, 0x4, PT ;  /* 0x000000040e00780c */ /* 0x000fe40003f06070 */
[----:B------:R-:W-:-:S04]  /*0960*/  LOP3.LUT R2, R2, 0x3, RZ, 0xc0, !PT ;  /* 0x0000000302027812 */ /* 0x000fc800078ec0ff */
[----:B------:R-:W-:-:S07]  /*0970*/  ISETP.NE.AND P1, PT, R2, RZ, PT ;  /* 0x000000ff0200720c */ /* 0x000fce0003f25270 */
[----:B------:R-:W-:Y:S06]  /*0980*/  @!P0 BRA `(.L_x_4) ;  /* 0x00000000005c8947 */ /* 0x000fec0003800000 */
[----:B------:R-:W1:Y:S08]  /*0990*/  LDC.64 R4, c[0x0][0x388] ;  /* 0x0000e200ff047b82 */ /* 0x000e700000000a00 */
[----:B------:R-:W3:Y:S08]  /*09a0*/  LDC.64 R6, c[0x0][0x390] ;  /* 0x0000e400ff067b82 */ /* 0x000ef00000000a00 */
[----:B0-2---:R-:W0:Y:S01]  /*09b0*/  LDC.64 R8, c[0x0][0x380] ;  /* 0x0000e000ff087b82 */ /* 0x005e220000000a00 */
[----:B-1----:R-:W-:-:S05]  /*09c0*/  IMAD.WIDE.U32 R4, R0, 0x4, R4 ;  /* 0x0000000400047825 */ /* 0x002fca00078e0004 */
[----:B------:R-:W2:Y:S01]  /*09d0*/  LDG.E R3, desc[UR10][R4.64] ;  /* 0x0000000a04037981 */ /* 0x000ea2000c1e1900 */
[----:B---3--:R-:W-:-:S05]  /*09e0*/  IMAD.WIDE.U32 R6, R0, 0x4, R6 ;  /* 0x0000000400067825 */ /* 0x008fca00078e0006 */
[----:B------:R-:W2:Y:S01]  /*09f0*/  LDG.E R10, desc[UR10][R6.64] ;  /* 0x0000000a060a7981 */ /* 0x000ea2000c1e1900 */
[----:B0-----:R-:W-:-:S04]  /*0a00*/  IMAD.WIDE.U32 R8, R0, 0x4, R8 ;  /* 0x0000000400087825 */ /* 0x001fc800078e0008 */
[----:B--2---:R-:W-:-:S05]  /*0a10*/  FADD R3, R3, R10 ;  /* 0x0000000a03037221 */ /* 0x004fca0000000000 */
        /* <DEDUP_REMOVED lines=9> */
[----:B------:R-:W2:Y:S04]  /*0ab0*/  LDG.E R10, desc[UR10][R4.64+0xc] ;  /* 0x00000c0a040a7981 */ /* 0x000ea8000c1e1900 */
[----:B------:R-:W2:Y:S01]  /*0ac0*/  LDG.E R15, desc[UR10][R6.64+0xc] ;  /* 0x00000c0a060f7981 */ /* 0x000ea2000c1e1900 */
[----:B------:R-:W-:Y:S01]  /*0ad0*/  IADD3 R0, PT, PT, R0, 0x4, RZ ;  /* 0x0000000400007810 */ /* 0x000fe20007ffe0ff */
[----:B--2---:R-:W-:-:S05]  /*0ae0*/  FADD R15, R10, R15 ;  /* 0x0000000f0a0f7221 */ /* 0x004fca0000000000 */
[----:B------:R1:W-:Y:S02]  /*0af0*/  STG.E desc[UR10][R8.64+0xc], R15 ;  /* 0x00000c0f08007986 */ /* 0x0003e4000c10190a */
.L_x_4:
[----:B------:R-:W-:Y:S05]  /*0b00*/  @!P1 EXIT ;  /* 0x000000000000994d */ /* 0x000fea0003800000 */
[----:B------:R-:W3:Y:S08]  /*0b10*/  LDC.64 R4, c[0x0][0x380] ;  /* 0x0000e000ff047b82 */ /* 0x000ef00000000a00 */
[----:B------:R-:W4:Y:S08]  /*0b20*/  LDC.64 R6, c[0x0][0x390] ;  /* 0x0000e400ff067b82 */ /* 0x000f300000000a00 */
[----:B012---:R-:W0:Y:S01]  /*0b30*/  LDC.64 R8, c[0x0][0x388] ;  /* 0x0000e200ff087b82 */ /* 0x007e220000000a00 */
[----:B---3--:R-:W-:-:S04]  /*0b40*/  IMAD.WIDE.U32 R4, R0, 0x4, R4 ;  /* 0x0000000400047825 */ /* 0x008fc800078e0004 */
[----:B------:R-:W-:Y:S01]  /*0b50*/  IMAD.MOV.U32 R10, RZ, RZ, R4 ;  /* 0x000000ffff0a7224 */ /* 0x000fe200078e0004 */
[----:B------:R-:W-:Y:S01]  /*0b60*/  MOV R13, R5 ;  /* 0x00000005000d7202 */ /* 0x000fe20000000f00 */
[----:B----4-:R-:W-:-:S05]  /*0b70*/  IMAD.WIDE.U32 R6, R0, 0x4, R6 ;  /* 0x0000000400067825 */ /* 0x010fca00078e0006 */
[----:B------:R-:W-:Y:S01]  /*0b80*/  MOV R11, R7 ;  /* 0x00000007000b7202 */ /* 0x000fe20000000f00 */
[----:B0-----:R-:W-:Y:S01]  /*0b90*/  IMAD.WIDE.U32 R8, R0, 0x4, R8 ;  /* 0x0000000400087825 */ /* 0x001fe200078e0008 */
[----:B------:R-:W-:-:S07]  /*0ba0*/  IADD3 R0, PT, PT, -R2, RZ, RZ ;  /* 0x000000ff02007210 */ /* 0x000fce0007ffe1ff */
.L_x_5:
[----:B0-----:R-:W-:Y:S01]  /*0bb0*/  IMAD.MOV.U32 R2, RZ, RZ, R8 ;  /* 0x000000ffff027224 */ /* 0x001fe200078e0008 */
[----:B------:R-:W-:Y:S02]  /*0bc0*/  MOV R5, R11 ;  /* 0x0000000b00057202 */ /* 0x000fe40000000f00 */
[----:B------:R-:W-:Y:S02]  /*0bd0*/  MOV R3, R9 ;  /* 0x0000000900037202 */ /* 0x000fe40000000f00 */
[----:B------:R-:W-:-:S03]  /*0be0*/  MOV R4, R6 ;  /* 0x0000000600047202 */ /* 0x000fc60000000f00 */
[----:B------:R0:W2:Y:S04]  /*0bf0*/  LDG.E R2, desc[UR10][R2.64] ;  /* 0x0000000a02027981 */ /* 0x0000a8000c1e1900 */
[----:B------:R-:W2:Y:S01]  /*0c00*/  LDG.E R5, desc[UR10][R4.64] ;  /* 0x0000000a04057981 */ /* 0x000ea2000c1e1900 */
[----:B------:R-:W-:Y:S02]  /*0c10*/  IADD3 R0, PT, PT, R0, 0x1, RZ ;  /* 0x0000000100007810 */ /* 0x000fe40007ffe0ff */
[----:B------:R-:W-:Y:S02]  /*0c20*/  IADD3 R6, P2, PT, R6, 0x4, RZ ;  /* 0x0000000406067810 */ /* 0x000fe40007f5e0ff */
[----:B------:R-:W-:Y:S01]  /*0c30*/  ISETP.NE.AND P0, PT, R0, RZ, PT ;  /* 0x000000ff0000720c */ /* 0x000fe20003f05270 */
[----:B0-----:R-:W-:Y:S01]  /*0c40*/  IMAD.MOV.U32 R3, RZ, RZ, R13 ;  /* 0x000000ffff037224 */ /* 0x001fe200078e000d */
[----:B------:R-:W-:-:S02]  /*0c50*/  IADD3 R8, P3, PT, R8, 0x4, RZ ;  /* 0x0000000408087810 */ /* 0x000fc40007f7e0ff */
[----:B------:R-:W-:Y:S02]  /*0c60*/  IADD3.X R11, PT, PT, RZ, R11, RZ, P2, !PT ;  /* 0x0000000bff0b7210 */ /* 0x000fe400017fe4ff */
[----:B------:R-:W-:Y:S01]  /*0c70*/  IADD3.X R9, PT, PT, RZ, R9, RZ, P3, !PT ;  /* 0x00000009ff097210 */ /* 0x000fe20001ffe4ff */
[----:B--2---:R-:W-:Y:S01]  /*0c80*/  FADD R7, R2, R5 ;  /* 0x0000000502077221 */ /* 0x004fe20000000000 */
[----:B------:R-:W-:Y:S02]  /*0c90*/  MOV R2, R10 ;  /* 0x0000000a00027202 */ /* 0x000fe40000000f00 */
[----:B------:R-:W-:-:S03]  /*0ca0*/  IADD3 R10, P1, PT, R10, 0x4, RZ ;  /* 0x000000040a0a7810 */ /* 0x000fc60007f3e0ff */
[----:B------:R0:W-:Y:S01]  /*0cb0*/  STG.E desc[UR10][R2.64], R7 ;  /* 0x0000000702007986 */ /* 0x0001e2000c10190a */
[----:B------:R-:W-:Y:S01]  /*0cc0*/  IADD3.X R13, PT, PT, RZ, R13, RZ, P1, !PT ;  /* 0x0000000dff0d7210 */ /* 0x000fe20000ffe4ff */
[----:B------:R-:W-:Y:S08]  /*0cd0*/  @P0 BRA `(.L_x_5) ;  /* 0xfffffffc00b40947 */ /* 0x000ff0000383ffff */
[----:B------:R-:W-:Y:S05]  /*0ce0*/  EXIT ;  /* 0x000000000000794d */ /* 0x000fea0003800000 */
.L_x_6:
        /* <DEDUP_REMOVED lines=9> */
.L_x_10:


//--------------------- .text._Z10cuda_hellov     --------------------------
	.section	.text._Z10cuda_hellov,"ax",@progbits
	.align	128
        .global         _Z10cuda_hellov
        .type           _Z10cuda_hellov,@function
        .size           _Z10cuda_hellov,(.L_x_11 - _Z10cuda_hellov)
        .other          _Z10cuda_hellov,@"STO_CUDA_ENTRY STV_DEFAULT"
_Z10cuda_hellov:
.text._Z10cuda_hellov:
[----:B------:R-:W0:Y:S01]  /*0000*/  LDC R1, c[0x0][0x37c] ;  /* 0x0000df00ff017b82 */ /* 0x000e220000000800 */
[----:B------:R-:W-:Y:S01]  /*0010*/  MOV R0, 0x8 ;  /* 0x0000000800007802 */ /* 0x000fe20000000f00 */
[----:B------:R-:W1:Y:S01]  /*0020*/  LDCU.64 UR4, c[0x4][URZ] ;  /* 0x01000000ff0477ac */ /* 0x000e620008000a00 */
[----:B------:R-:W-:-:S05]  /*0030*/  CS2R R6, SRZ ;  /* 0x0000000000067805 */ /* 0x000fca000001ff00 */
[----:B------:R2:W3:Y:S01]  /*0040*/  LDC.64 R2, c[0x4][R0] ;  /* 0x0100000000027b82 */ /* 0x0004e20000000a00 */
[----:B-1----:R-:W-:Y:S02]  /*0050*/  IMAD.U32 R4, RZ, RZ, UR4 ;  /* 0x00000004ff047e24 */ /* 0x002fe4000f8e00ff */
[----:B--2---:R-:W-:-:S07]  /*0060*/  IMAD.U32 R5, RZ, RZ, UR5 ;  /* 0x00000005ff057e24 */ /* 0x004fce000f8e00ff */
[----:B------:R-:W-:-:S07]  /*0070*/  LEPC R20, `(.L_x_7) ;  /* 0x000000001014794e */ /* 0x000fce0000000000 */
[----:B0--3--:R-:W-:Y:S05]  /*0080*/  CALL.ABS.NOINC R2 ;  /* 0x0000000002007343 */ /* 0x009fea0003c00000 */
.L_x_7:
[----:B------:R-:W-:Y:S05]  /*0090*/  EXIT ;  /* 0x000000000000794d */ /* 0x000fea0003800000 */
.L_x_8:
        /* <DEDUP_REMOVED lines=14> */
.L_x_11:


//--------------------- .nv.global.init           --------------------------
	.section	.nv.global.init,"aw",@progbits
.nv.global.init:
	.type		$str,@object
	.size		$str,(.L_0 - $str)
$str:
        /*0000*/ 	.byte	0x48, 0x65, 0x6c, 0x6c, 0x6f, 0x20, 0x57, 0x6f, 0x72, 0x6c, 0x64, 0x20, 0x66, 0x72, 0x6f, 0x6d
        /*0010*/ 	.byte	0x20, 0x47, 0x50, 0x55, 0x21, 0x0a, 0x00
.L_0:


//--------------------- .nv.shared.reserved.0     --------------------------
	.section	.nv.shared.reserved.0,"aw",@nobits
	.weak		__nv_reservedSMEM_offset_0_alias
	.size		__nv_reservedSMEM_offset_0_alias, 0, 64
	.other		__nv_reservedSMEM_offset_0_alias,@"STO_CUDA_RESERVED_SHARED STV_DEFAULT"
__nv_reservedSMEM_offset_0_alias:
	.zero		0
	.zero		64


//--------------------- .nv.constant0._Z14multiplicationPfS_S_i --------------------------
	.section	.nv.constant0._Z14multiplicationPfS_S_i,"a",@progbits
	.sectionflags	@""
	.align	4
.nv.constant0._Z14multiplicationPfS_S_i:
	.zero		924


//--------------------- .nv.constant0._Z10vector_addPfS_S_i --------------------------
	.section	.nv.constant0._Z10vector_addPfS_S_i,"a",@progbits
	.sectionflags	@""
	.align	4
.nv.constant0._Z10vector_addPfS_S_i:
	.zero		924


//--------------------- .nv.constant0._Z10cuda_hellov --------------------------
	.section	.nv.constant0._Z10cuda_hellov,"a",@progbits
	.sectionflags	@""
	.align	4
.nv.constant0._Z10cuda_hellov:
	.zero		896


//--------------------- SYMBOLS --------------------------

	.type		.nv.reservedSmem.offset0,@object
	.size		.nv.reservedSmem.offset0,0x4
	.type		vprintf,@function
